//
// Generated by NVIDIA NVVM Compiler
//
// Compiler Build ID: CL-36424714
// Cuda compilation tools, release 13.0, V13.0.88
// Based on NVVM 20.0.0
//

.version 9.0
.target sm_100
.address_size 64

	// .globl	_Z6addOnePiS_

.visible .entry _Z6addOnePiS_(
	.param .u64 .ptr .align 1 _Z6addOnePiS__param_0,
	.param .u64 .ptr .align 1 _Z6addOnePiS__param_1
)
{
	.reg .b32 	%r<7>;
	.reg .b64 	%rd<8>;

	ld.param.u64 	%rd1, [_Z6addOnePiS__param_0];
	ld.param.u64 	%rd2, [_Z6addOnePiS__param_1];
	cvta.to.global.u64 	%rd3, %rd2;
	cvta.to.global.u64 	%rd4, %rd1;
	mov.u32 	%r1, %ntid.x;
	mov.u32 	%r2, %ctaid.x;
	mov.u32 	%r3, %tid.x;
	mad.lo.s32 	%r4, %r1, %r2, %r3;
	mul.wide.s32 	%rd5, %r4, 4;
	add.s64 	%rd6, %rd4, %rd5;
	ld.global.u32 	%r5, [%rd6];
	add.s32 	%r6, %r5, 1;
	add.s64 	%rd7, %rd3, %rd5;
	st.global.u32 	[%rd7], %r6;
	ret;

}


// ===== COMPILED SASS (sm_100) =====

	.target	sm_100

	.elftype	@"ET_EXEC"


//--------------------- .note.nv.tkinfo           --------------------------
	.section	.note.nv.tkinfo,"",@"SHT_NOTE"
	.sectionflags	@"SHF_NOTE_NV_TKINFO"
	.tkinfo
        /*0018*/ 	.word	0x00000002
        /*0030*/ 	.string	""
        /*0030*/ 	.string	"ptxas"
        /*0030*/ 	.string	"Cuda compilation tools, release 13.0, V13.0.88"
        /*0030*/ 	.string	"Build cuda_13.0.r13.0/compiler.36424714_0"
        /*0030*/ 	.string	"-arch sm_100 -m 64 "



//--------------------- .note.nv.cuinfo           --------------------------
	.section	.note.nv.cuinfo,"",@"SHT_NOTE"
	.sectionflags	@"SHF_NOTE_NV_CUINFO"
        /*0018*/ 	.short	0x0002
        /*001a*/ 	.short	0x0064
        /*001c*/ 	.short	0x0082
	.zero		2


//--------------------- .nv.info                  --------------------------
	.section	.nv.info,"",@"SHT_CUDA_INFO"
	.align	4


	//----- nvinfo : EIATTR_REGCOUNT
	.align		4
        /*0000*/ 	.byte	0x04, 0x2f
        /*0002*/ 	.short	(.L_1 - .L_0)
	.align		4
.L_0:
        /*0004*/ 	.word	index@(_Z6addOnePiS_)
        /*0008*/ 	.word	0x0000000a


	//----- nvinfo : EIATTR_FRAME_SIZE
	.align		4
.L_1:
        /*000c*/ 	.byte	0x04, 0x11
        /*000e*/ 	.short	(.L_3 - .L_2)
	.align		4
.L_2:
        /*0010*/ 	.word	index@(_Z6addOnePiS_)
        /*0014*/ 	.word	0x00000000


	//----- nvinfo : EIATTR_MIN_STACK_SIZE
	.align		4
.L_3:
        /*0018*/ 	.byte	0x04, 0x12
        /*001a*/ 	.short	(.L_5 - .L_4)
	.align		4
.L_4:
        /*001c*/ 	.word	index@(_Z6addOnePiS_)
        /*0020*/ 	.word	0x00000000
.L_5:


//--------------------- .nv.compat                --------------------------
	.section	.nv.compat,"",@"SHT_CUDA_COMPAT_INFO"
	.align	4
        /*0000*/ 	.byte	0x02, 0x09, 0x00, 0x00, 0x02, 0x02, 0x01, 0x00, 0x02, 0x05, 0x05, 0x00, 0x03, 0x07, 0x01, 0x01
        /*0010*/ 	.byte	0x02, 0x03, 0x00, 0x00, 0x02, 0x06, 0x01, 0x00, 0x04, 0x0b, 0x08, 0x00, 0x09, 0x00, 0x00, 0x00
        /*0020*/ 	.byte	0x00, 0x00, 0x00, 0x00


//--------------------- .nv.info._Z6addOnePiS_    --------------------------
	.section	.nv.info._Z6addOnePiS_,"",@"SHT_CUDA_INFO"
	.sectionflags	@""
	.align	4


	//----- nvinfo : EIATTR_CUDA_API_VERSION
	.align		4
        /*0000*/ 	.byte	0x04, 0x37
        /*0002*/ 	.short	(.L_7 - .L_6)
.L_6:
        /*0004*/ 	.word	0x00000082


	//----- nvinfo : EIATTR_KPARAM_INFO
	.align		4
.L_7:
        /*0008*/ 	.byte	0x04, 0x17
        /*000a*/ 	.short	(.L_9 - .L_8)
.L_8:
        /*000c*/ 	.word	0x00000000
        /*0010*/ 	.short	0x0001
        /*0012*/ 	.short	0x0008
        /*0014*/ 	.byte	0x00, 0xf5, 0x21, 0x00


	//----- nvinfo : EIATTR_KPARAM_INFO
	.align		4
.L_9:
        /*0018*/ 	.byte	0x04, 0x17
        /*001a*/ 	.short	(.L_11 - .L_10)
.L_10:
        /*001c*/ 	.word	0x00000000
        /*0020*/ 	.short	0x0000
        /*0022*/ 	.short	0x0000
        /*0024*/ 	.byte	0x00, 0xf5, 0x21, 0x00


	//----- nvinfo : EIATTR_SPARSE_MMA_MASK
	.align		4
.L_11:
        /*0028*/ 	.byte	0x03, 0x50
        /*002a*/ 	.short	0x0000


	//----- nvinfo : EIATTR_MAXREG_COUNT
	.align		4
        /*002c*/ 	.byte	0x03, 0x1b
        /*002e*/ 	.short	0x00ff


	//----- nvinfo : EIATTR_MERCURY_ISA_VERSION
	.align		4
        /*0030*/ 	.byte	0x03, 0x5f
        /*0032*/ 	.short	0x0101


	//----- nvinfo : EIATTR_VRC_CTA_INIT_COUNT
	.align		4
        /*0034*/ 	.byte	0x02, 0x4a
	.zero		1
	.zero		1


	//----- nvinfo : EIATTR_EXIT_INSTR_OFFSETS
	.align		4
        /*0038*/ 	.byte	0x04, 0x1c
        /*003a*/ 	.short	(.L_13 - .L_12)


	//   ....[0]....
.L_12:
        /*003c*/ 	.word	0x000000d0


	//----- nvinfo : EIATTR_CBANK_PARAM_SIZE
	.align		4
.L_13:
        /*0040*/ 	.byte	0x03, 0x19
        /*0042*/ 	.short	0x0010


	//----- nvinfo : EIATTR_PARAM_CBANK
	.align		4
        /*0044*/ 	.byte	0x04, 0x0a
        /*0046*/ 	.short	(.L_15 - .L_14)
	.align		4
.L_14:
        /*0048*/ 	.word	index@(.nv.constant0._Z6addOnePiS_)
        /*004c*/ 	.short	0x0380
        /*004e*/ 	.short	0x0010


	//----- nvinfo : EIATTR_SW_WAR
	.align		4
.L_15:
        /*0050*/ 	.byte	0x04, 0x36
        /*0052*/ 	.short	(.L_17 - .L_16)
.L_16:
        /*0054*/ 	.word	0x00000008
.L_17:


//--------------------- .nv.callgraph             --------------------------
	.section	.nv.callgraph,"",@"SHT_CUDA_CALLGRAPH"
	.align	4
	.sectionentsize	8
	.align		4
        /*0000*/ 	.word	0x00000000
	.align		4
        /*0004*/ 	.word	0xffffffff
	.align		4
        /*0008*/ 	.word	0x00000000
	.align		4
        /*000c*/ 	.word	0xfffffffe
	.align		4
        /*0010*/ 	.word	0x00000000
	.align		4
        /*0014*/ 	.word	0xfffffffd
	.align		4
        /*0018*/ 	.word	0x00000000
	.align		4
        /*001c*/ 	.word	0xfffffffc


//--------------------- .text._Z6addOnePiS_       --------------------------
	.section	.text._Z6addOnePiS_,"ax",@progbits
	.align	128
        .global         _Z6addOnePiS_
        .type           _Z6addOnePiS_,@function
        .size           _Z6addOnePiS_,(.L_x_1 - _Z6addOnePiS_)
        .other          _Z6addOnePiS_,@"STO_CUDA_ENTRY STV_DEFAULT"
_Z6addOnePiS_:
.text._Z6addOnePiS_:
[----:B------:R-:W-:Y:S01]  /*0000*/  LDC R1, c[0x0][0x37c] ;  /* 0x0000df00ff017b82 */ /* 0x000fe20000000800 */
[----:B------:R-:W0:Y:S07]  /*0010*/  S2R R7, SR_CTAID.X ;  /* 0x0000000000077919 */ /* 0x000e2e0000002500 */
[----:B------:R-:W1:Y:S01]  /*0020*/  LDC.64 R2, c[0x0][0x380] ;  /* 0x0000e000ff027b82 */ /* 0x000e620000000a00 */
[----:B------:R-:W0:Y:S01]  /*0030*/  LDCU UR6, c[0x0][0x360] ;  /* 0x00006c00ff0677ac */ /* 0x000e220008000800 */
[----:B------:R-:W0:Y:S01]  /*0040*/  S2R R0, SR_TID.X ;  /* 0x0000000000007919 */ /* 0x000e220000002100 */
[----:B------:R-:W2:Y:S05]  /*0050*/  LDCU.64 UR4, c[0x0][0x358] ;  /* 0x00006b00ff0477ac */ /* 0x000eaa0008000a00 */
[----:B------:R-:W3:Y:S01]  /*0060*/  LDC.64 R4, c[0x0][0x388] ;  /* 0x0000e200ff047b82 */ /* 0x000ee20000000a00 */
[----:B0-----:R-:W-:-:S04]  /*0070*/  IMAD R7, R7, UR6, R0 ;  /* 0x0000000607077c24 */ /* 0x001fc8000f8e0200 */
[----:B-1----:R-:W-:-:S06]  /*0080*/  IMAD.WIDE R2, R7, 0x4, R2 ;  /* 0x0000000407027825 */ /* 0x002fcc00078e0202 */
[----:B--2---:R-:W2:Y:S01]  /*0090*/  LDG.E R2, desc[UR4][R2.64] ;  /* 0x0000000402027981 */ /* 0x004ea2000c1e1900 */
[----:B---3--:R-:W-:Y:S01]  /*00a0*/  IMAD.WIDE R4, R7, 0x4, R4 ;  /* 0x0000000407047825 */ /* 0x008fe200078e0204 */
[----:B--2---:R-:W-:-:S05]  /*00b0*/  IADD3 R7, PT, PT, R2, 0x1, RZ ;  /* 0x0000000102077810 */ /* 0x004fca0007ffe0ff */
[----:B------:R-:W-:Y:S01]  /*00c0*/  STG.E desc[UR4][R4.64], R7 ;  /* 0x0000000704007986 */ /* 0x000fe2000c101904 */
[----:B------:R-:W-:Y:S05]  /*00d0*/  EXIT ;  /* 0x000000000000794d */ /* 0x000fea0003800000 */
.L_x_0:
[----:B------:R-:W-:-:S00]  /*00e0*/  BRA `(.L_x_0) ;  /* 0xfffffffc00fc7947 */ /* 0x000fc0000383ffff */
[----:B------:R-:W-:-:S00]  /*00f0*/  NOP ;  /* 0x0000000000007918 */ /* 0x000fc00000000000 */
        /* <DEDUP_REMOVED lines=8> */
.L_x_1:


//--------------------- .nv.shared.reserved.0     --------------------------
	.section	.nv.shared.reserved.0,"aw",@nobits
	.weak		__nv_reservedSMEM_offset_0_alias
	.size		__nv_reservedSMEM_offset_0_alias, 0, 64
	.other		__nv_reservedSMEM_offset_0_alias,@"STO_CUDA_RESERVED_SHARED STV_DEFAULT"
__nv_reservedSMEM_offset_0_alias:
	.zero		0
	.zero		64


//--------------------- .nv.constant0._Z6addOnePiS_ --------------------------
	.section	.nv.constant0._Z6addOnePiS_,"a",@progbits
	.sectionflags	@""
	.align	4
.nv.constant0._Z6addOnePiS_:
	.zero		912


//--------------------- SYMBOLS --------------------------

	.type		.nv.reservedSmem.offset0,@object
	.size		.nv.reservedSmem.offset0,0x4
